//
// Generated by NVIDIA NVVM Compiler
//
// Compiler Build ID: CL-36424714
// Cuda compilation tools, release 13.0, V13.0.88
// Based on NVVM 20.0.0
//

.version 9.0
.target sm_100
.address_size 64

	// .globl	_Z11test_kerneljP9TestClass
.extern .func  (.param .b32 func_retval0) vprintf
(
	.param .b64 vprintf_param_0,
	.param .b64 vprintf_param_1
)
;
.global .align 1 .b8 $str[38] = {84, 104, 114, 101, 97, 100, 32, 37, 117, 58, 32, 100, 95, 105, 115, 110, 116, 97, 110, 99, 101, 32, 37, 112, 44, 32, 101, 108, 101, 109, 101, 110, 116, 32, 37, 100, 10};

.visible .entry _Z11test_kerneljP9TestClass(
	.param .u32 _Z11test_kerneljP9TestClass_param_0,
	.param .u64 .ptr .align 1 _Z11test_kerneljP9TestClass_param_1
)
{
	.local .align 8 .b8 	__local_depot0[24];
	.reg .b64 	%SP;
	.reg .b64 	%SPL;
	.reg .pred 	%p<2>;
	.reg .b32 	%r<9>;
	.reg .b64 	%rd<10>;

	mov.u64 	%SPL, __local_depot0;
	cvta.local.u64 	%SP, %SPL;
	ld.param.u32 	%r2, [_Z11test_kerneljP9TestClass_param_0];
	ld.param.u64 	%rd1, [_Z11test_kerneljP9TestClass_param_1];
	mov.u32 	%r3, %tid.x;
	mov.u32 	%r4, %ctaid.x;
	mov.u32 	%r5, %ntid.x;
	mad.lo.s32 	%r1, %r4, %r5, %r3;
	setp.ge.u32 	%p1, %r1, %r2;
	@%p1 bra 	$L__BB0_2;
	add.u64 	%rd2, %SP, 0;
	add.u64 	%rd3, %SPL, 0;
	cvta.to.global.u64 	%rd4, %rd1;
	ld.global.u64 	%rd5, [%rd4];
	mul.wide.u32 	%rd6, %r1, 4;
	add.s64 	%rd7, %rd5, %rd6;
	ld.u32 	%r6, [%rd7];
	st.local.u32 	[%rd3], %r1;
	st.local.u64 	[%rd3+8], %rd1;
	st.local.u32 	[%rd3+16], %r6;
	mov.u64 	%rd8, $str;
	cvta.global.u64 	%rd9, %rd8;
	{ // callseq 0, 0
	.param .b64 param0;
	st.param.b64 	[param0], %rd9;
	.param .b64 param1;
	st.param.b64 	[param1], %rd2;
	.param .b32 retval0;
	call.uni (retval0), 
	vprintf, 
	(
	param0, 
	param1
	);
	ld.param.b32 	%r7, [retval0];
	} // callseq 0
$L__BB0_2:
	ret;

}


// ===== COMPILED SASS (sm_100) =====

	.target	sm_100

	.elftype	@"ET_EXEC"


//--------------------- .note.nv.tkinfo           --------------------------
	.section	.note.nv.tkinfo,"",@"SHT_NOTE"
	.sectionflags	@"SHF_NOTE_NV_TKINFO"
	.tkinfo
        /*0018*/ 	.word	0x00000002
        /*0030*/ 	.string	""
        /*0030*/ 	.string	"ptxas"
        /*0030*/ 	.string	"Cuda compilation tools, release 13.0, V13.0.88"
        /*0030*/ 	.string	"Build cuda_13.0.r13.0/compiler.36424714_0"
        /*0030*/ 	.string	"-arch sm_100 -m 64 "



//--------------------- .note.nv.cuinfo           --------------------------
	.section	.note.nv.cuinfo,"",@"SHT_NOTE"
	.sectionflags	@"SHF_NOTE_NV_CUINFO"
        /*0018*/ 	.short	0x0002
        /*001a*/ 	.short	0x0064
        /*001c*/ 	.short	0x0082
	.zero		2


//--------------------- .nv.info                  --------------------------
	.section	.nv.info,"",@"SHT_CUDA_INFO"
	.align	4


	//----- nvinfo : EIATTR_REGCOUNT
	.align		4
        /*0000*/ 	.byte	0x04, 0x2f
        /*0002*/ 	.short	(.L_2 - .L_1)
	.align		4
.L_1:
        /*0004*/ 	.word	index@(_Z11test_kerneljP9TestClass)
        /*0008*/ 	.word	0x00000018


	//----- nvinfo : EIATTR_FRAME_SIZE
	.align		4
.L_2:
        /*000c*/ 	.byte	0x04, 0x11
        /*000e*/ 	.short	(.L_4 - .L_3)
	.align		4
.L_3:
        /*0010*/ 	.word	index@(_Z11test_kerneljP9TestClass)
        /*0014*/ 	.word	0x00000018


	//----- nvinfo : EIATTR_MIN_STACK_SIZE
	.align		4
.L_4:
        /*0018*/ 	.byte	0x04, 0x12
        /*001a*/ 	.short	(.L_6 - .L_5)
	.align		4
.L_5:
        /*001c*/ 	.word	index@(_Z11test_kerneljP9TestClass)
        /*0020*/ 	.word	0x00000018
.L_6:


//--------------------- .nv.compat                --------------------------
	.section	.nv.compat,"",@"SHT_CUDA_COMPAT_INFO"
	.align	4
        /*0000*/ 	.byte	0x02, 0x09, 0x00, 0x00, 0x02, 0x02, 0x01, 0x00, 0x02, 0x05, 0x05, 0x00, 0x03, 0x07, 0x01, 0x01
        /*0010*/ 	.byte	0x02, 0x03, 0x00, 0x00, 0x02, 0x06, 0x01, 0x00, 0x04, 0x0b, 0x08, 0x00, 0x09, 0x00, 0x00, 0x00
        /*0020*/ 	.byte	0x00, 0x00, 0x00, 0x00


//--------------------- .nv.info._Z11test_kerneljP9TestClass --------------------------
	.section	.nv.info._Z11test_kerneljP9TestClass,"",@"SHT_CUDA_INFO"
	.sectionflags	@""
	.align	4


	//----- nvinfo : EIATTR_CUDA_API_VERSION
	.align		4
        /*0000*/ 	.byte	0x04, 0x37
        /*0002*/ 	.short	(.L_8 - .L_7)
.L_7:
        /*0004*/ 	.word	0x00000082


	//----- nvinfo : EIATTR_KPARAM_INFO
	.align		4
.L_8:
        /*0008*/ 	.byte	0x04, 0x17
        /*000a*/ 	.short	(.L_10 - .L_9)
.L_9:
        /*000c*/ 	.word	0x00000000
        /*0010*/ 	.short	0x0001
        /*0012*/ 	.short	0x0008
        /*0014*/ 	.byte	0x00, 0xf5, 0x21, 0x00


	//----- nvinfo : EIATTR_KPARAM_INFO
	.align		4
.L_10:
        /*0018*/ 	.byte	0x04, 0x17
        /*001a*/ 	.short	(.L_12 - .L_11)
.L_11:
        /*001c*/ 	.word	0x00000000
        /*0020*/ 	.short	0x0000
        /*0022*/ 	.short	0x0000
        /*0024*/ 	.byte	0x00, 0xf0, 0x11, 0x00


	//----- nvinfo : EIATTR_SPARSE_MMA_MASK
	.align		4
.L_12:
        /*0028*/ 	.byte	0x03, 0x50
        /*002a*/ 	.short	0x0000


	//----- nvinfo : EIATTR_MAXREG_COUNT
	.align		4
        /*002c*/ 	.byte	0x03, 0x1b
        /*002e*/ 	.short	0x00ff


	//----- nvinfo : EIATTR_EXTERNS
	.align		4
        /*0030*/ 	.byte	0x04, 0x0f
        /*0032*/ 	.short	(.L_14 - .L_13)


	//   ....[0]....
	.align		4
.L_13:
        /*0034*/ 	.word	index@(vprintf)


	//----- nvinfo : EIATTR_MERCURY_ISA_VERSION
	.align		4
.L_14:
        /*0038*/ 	.byte	0x03, 0x5f
        /*003a*/ 	.short	0x0101


	//----- nvinfo : EIATTR_VRC_CTA_INIT_COUNT
	.align		4
        /*003c*/ 	.byte	0x02, 0x4a
	.zero		1
	.zero		1


	//----- nvinfo : EIATTR_SYSCALL_OFFSETS
	.align		4
        /*0040*/ 	.byte	0x04, 0x46
        /*0042*/ 	.short	(.L_16 - .L_15)


	//   ....[0]....
.L_15:
        /*0044*/ 	.word	0x000001c0


	//----- nvinfo : EIATTR_EXIT_INSTR_OFFSETS
	.align		4
.L_16:
        /*0048*/ 	.byte	0x04, 0x1c
        /*004a*/ 	.short	(.L_18 - .L_17)


	//   ....[0]....
.L_17:
        /*004c*/ 	.word	0x000000c0


	//   ....[1]....
        /*0050*/ 	.word	0x000001d0


	//----- nvinfo : EIATTR_CRS_STACK_SIZE
	.align		4
.L_18:
        /*0054*/ 	.byte	0x04, 0x1e
        /*0056*/ 	.short	(.L_20 - .L_19)
.L_19:
        /*0058*/ 	.word	0x00000000


	//----- nvinfo : EIATTR_CBANK_PARAM_SIZE
	.align		4
.L_20:
        /*005c*/ 	.byte	0x03, 0x19
        /*005e*/ 	.short	0x0010


	//----- nvinfo : EIATTR_PARAM_CBANK
	.align		4
        /*0060*/ 	.byte	0x04, 0x0a
        /*0062*/ 	.short	(.L_22 - .L_21)
	.align		4
.L_21:
        /*0064*/ 	.word	index@(.nv.constant0._Z11test_kerneljP9TestClass)
        /*0068*/ 	.short	0x0380
        /*006a*/ 	.short	0x0010


	//----- nvinfo : EIATTR_SW_WAR
	.align		4
.L_22:
        /*006c*/ 	.byte	0x04, 0x36
        /*006e*/ 	.short	(.L_24 - .L_23)
.L_23:
        /*0070*/ 	.word	0x00000008
.L_24:


//--------------------- .nv.callgraph             --------------------------
	.section	.nv.callgraph,"",@"SHT_CUDA_CALLGRAPH"
	.align	4
	.sectionentsize	8
	.align		4
        /*0000*/ 	.word	0x00000000
	.align		4
        /*0004*/ 	.word	0xffffffff
	.align		4
        /*0008*/ 	.word	index@(_Z11test_kerneljP9TestClass)
	.align		4
        /*000c*/ 	.word	index@(vprintf)
	.align		4
        /*0010*/ 	.word	0x00000000
	.align		4
        /*0014*/ 	.word	0xfffffffe
	.align		4
        /*0018*/ 	.word	0x00000000
	.align		4
        /*001c*/ 	.word	0xfffffffd
	.align		4
        /*0020*/ 	.word	0x00000000
	.align		4
        /*0024*/ 	.word	0xfffffffc


//--------------------- .nv.constant4             --------------------------
	.section	.nv.constant4,"a",@progbits
	.align	8
	.align		8
.nv.constant4:
        /*0000*/ 	.dword	vprintf
	.align		8
        /*0008*/ 	.dword	$str


//--------------------- .text._Z11test_kerneljP9TestClass --------------------------
	.section	.text._Z11test_kerneljP9TestClass,"ax",@progbits
	.align	128
        .global         _Z11test_kerneljP9TestClass
        .type           _Z11test_kerneljP9TestClass,@function
        .size           _Z11test_kerneljP9TestClass,(.L_x_2 - _Z11test_kerneljP9TestClass)
        .other          _Z11test_kerneljP9TestClass,@"STO_CUDA_ENTRY STV_DEFAULT"
_Z11test_kerneljP9TestClass:
.text._Z11test_kerneljP9TestClass:
[----:B------:R-:W0:Y:S01]  /*0000*/  LDC R1, c[0x0][0x37c] ;  /* 0x0000df00ff017b82 */ /* 0x000e220000000800 */
[----:B------:R-:W1:Y:S01]  /*0010*/  S2R R0, SR_TID.X ;  /* 0x0000000000007919 */ /* 0x000e620000002100 */
[----:B------:R-:W2:Y:S06]  /*0020*/  LDCU UR5, c[0x0][0x2fc] ;  /* 0x00005f80ff0577ac */ /* 0x000eac0008000800 */
[----:B------:R-:W1:Y:S01]  /*0030*/  S2UR UR6, SR_CTAID.X ;  /* 0x00000000000679c3 */ /* 0x000e620000002500 */
[----:B0-----:R-:W-:Y:S01]  /*0040*/  VIADD R1, R1, 0xffffffe8 ;  /* 0xffffffe801017836 */ /* 0x001fe20000000000 */
[----:B------:R-:W0:Y:S01]  /*0050*/  LDCU UR7, c[0x0][0x380] ;  /* 0x00007000ff0777ac */ /* 0x000e220008000800 */
[----:B------:R-:W3:Y:S05]  /*0060*/  LDCU UR4, c[0x0][0x2f8] ;  /* 0x00005f00ff0477ac */ /* 0x000eea0008000800 */
[----:B------:R-:W1:Y:S01]  /*0070*/  LDC R3, c[0x0][0x360] ;  /* 0x0000d800ff037b82 */ /* 0x000e620000000800 */
[----:B---3--:R-:W-:-:S05]  /*0080*/  IADD3 R6, P1, PT, R1, UR4, RZ ;  /* 0x0000000401067c10 */ /* 0x008fca000ff3e0ff */
[----:B--2---:R-:W-:Y:S02]  /*0090*/  IMAD.X R7, RZ, RZ, UR5, P1 ;  /* 0x00000005ff077e24 */ /* 0x004fe400088e06ff */
[----:B-1----:R-:W-:-:S05]  /*00a0*/  IMAD R0, R3, UR6, R0 ;  /* 0x0000000603007c24 */ /* 0x002fca000f8e0200 */
[----:B0-----:R-:W-:-:S13]  /*00b0*/  ISETP.GE.U32.AND P0, PT, R0, UR7, PT ;  /* 0x0000000700007c0c */ /* 0x001fda000bf06070 */
[----:B------:R-:W-:Y:S05]  /*00c0*/  @P0 EXIT ;  /* 0x000000000000094d */ /* 0x000fea0003800000 */
[----:B------:R-:W0:Y:S01]  /*00d0*/  LDC.64 R2, c[0x0][0x388] ;  /* 0x0000e200ff027b82 */ /* 0x000e220000000a00 */
[----:B------:R-:W0:Y:S07]  /*00e0*/  LDCU.64 UR4, c[0x0][0x358] ;  /* 0x00006b00ff0477ac */ /* 0x000e2e0008000a00 */
[----:B------:R-:W1:Y:S01]  /*00f0*/  LDC.64 R12, c[0x0][0x388] ;  /* 0x0000e200ff0c7b82 */ /* 0x000e620000000a00 */
[----:B0-----:R-:W2:Y:S02]  /*0100*/  LDG.E.64 R2, desc[UR4][R2.64] ;  /* 0x0000000402027981 */ /* 0x001ea4000c1e1b00 */
[----:B--2---:R-:W-:-:S06]  /*0110*/  IMAD.WIDE.U32 R8, R0, 0x4, R2 ;  /* 0x0000000400087825 */ /* 0x004fcc00078e0002 */
[----:B------:R-:W2:Y:S01]  /*0120*/  LD.E R8, desc[UR4][R8.64] ;  /* 0x0000000408087980 */ /* 0x000ea2000c101900 */
[----:B------:R-:W-:Y:S01]  /*0130*/  MOV R10, 0x0 ;  /* 0x00000000000a7802 */ /* 0x000fe20000000f00 */
[----:B------:R-:W0:Y:S02]  /*0140*/  LDCU.64 UR4, c[0x4][0x8] ;  /* 0x01000100ff0477ac */ /* 0x000e240008000a00 */
[----:B------:R3:W-:Y:S03]  /*0150*/  STL [R1], R0 ;  /* 0x0000000001007387 */ /* 0x0007e60000100800 */
[----:B------:R-:W4:Y:S01]  /*0160*/  LDC.64 R10, c[0x4][R10] ;  /* 0x010000000a0a7b82 */ /* 0x000f220000000a00 */
[----:B-1----:R3:W-:Y:S01]  /*0170*/  STL.64 [R1+0x8], R12 ;  /* 0x0000080c01007387 */ /* 0x0027e20000100a00 */
[----:B0-----:R-:W-:Y:S01]  /*0180*/  MOV R4, UR4 ;  /* 0x0000000400047c02 */ /* 0x001fe20008000f00 */
[----:B------:R-:W-:-:S02]  /*0190*/  IMAD.U32 R5, RZ, RZ, UR5 ;  /* 0x00000005ff057e24 */ /* 0x000fc4000f8e00ff */
[----:B--2-4-:R3:W-:Y:S05]  /*01a0*/  STL [R1+0x10], R8 ;  /* 0x0000100801007387 */ /* 0x0147ea0000100800 */
[----:B------:R-:W-:-:S07]  /*01b0*/  LEPC R20, `(.L_x_0) ;  /* 0x000000001014794e */ /* 0x000fce0000000000 */
[----:B---3--:R-:W-:Y:S05]  /*01c0*/  CALL.ABS.NOINC R10 ;  /* 0x000000000a007343 */ /* 0x008fea0003c00000 */
.L_x_0:
[----:B------:R-:W-:Y:S05]  /*01d0*/  EXIT ;  /* 0x000000000000794d */ /* 0x000fea0003800000 */
.L_x_1:
[----:B------:R-:W-:-:S00]  /*01e0*/  BRA `(.L_x_1) ;  /* 0xfffffffc00fc7947 */ /* 0x000fc0000383ffff */
[----:B------:R-:W-:-:S00]  /*01f0*/  NOP ;  /* 0x0000000000007918 */ /* 0x000fc00000000000 */
        /* <DEDUP_REMOVED lines=8> */
.L_x_2:


//--------------------- .nv.global.init           --------------------------
	.section	.nv.global.init,"aw",@progbits
.nv.global.init:
	.type		$str,@object
	.size		$str,(.L_0 - $str)
$str:
        /*0000*/ 	.byte	0x54, 0x68, 0x72, 0x65, 0x61, 0x64, 0x20, 0x25, 0x75, 0x3a, 0x20, 0x64, 0x5f, 0x69, 0x73, 0x6e
        /*0010*/ 	.byte	0x74, 0x61, 0x6e, 0x63, 0x65, 0x20, 0x25, 0x70, 0x2c, 0x20, 0x65, 0x6c, 0x65, 0x6d, 0x65, 0x6e
        /*0020*/ 	.byte	0x74, 0x20, 0x25, 0x64, 0x0a, 0x00
.L_0:


//--------------------- .nv.shared.reserved.0     --------------------------
	.section	.nv.shared.reserved.0,"aw",@nobits
	.weak		__nv_reservedSMEM_offset_0_alias
	.size		__nv_reservedSMEM_offset_0_alias, 0, 64
	.other		__nv_reservedSMEM_offset_0_alias,@"STO_CUDA_RESERVED_SHARED STV_DEFAULT"
__nv_reservedSMEM_offset_0_alias:
	.zero		0
	.zero		64


//--------------------- .nv.constant0._Z11test_kerneljP9TestClass --------------------------
	.section	.nv.constant0._Z11test_kerneljP9TestClass,"a",@progbits
	.sectionflags	@""
	.align	4
.nv.constant0._Z11test_kerneljP9TestClass:
	.zero		912


//--------------------- SYMBOLS --------------------------

	.type		.nv.reservedSmem.offset0,@object
	.size		.nv.reservedSmem.offset0,0x4
	.type		vprintf,@function
